	.headerflags	@"EF_CUDA_TEXMODE_UNIFIED EF_CUDA_64BIT_ADDRESS EF_CUDA_ACCELERATORS EF_CUDA_SM90 EF_CUDA_VIRTUAL_SM(EF_CUDA_SM90)"
	.elftype	@"ET_EXEC"


//--------------------- .nv.info                  --------------------------
	.section	.nv.info,"",@"SHT_CUDA_INFO"
	.align	4


	//----- nvinfo : EIATTR_REGCOUNT
	.align		4
        /*0000*/ 	.byte	0x04, 0x2f
        /*0002*/ 	.short	(.L_3 - .L_2)
	.align		4
.L_2:
        /*0004*/ 	.word	index@(triton_poi_fused__native_batch_norm_legit_no_training__prelu_kernel_22)
        /*0008*/ 	.word	0x00000020


	//----- nvinfo : EIATTR_MIN_STACK_SIZE
	.align		4
.L_3:
        /*000c*/ 	.byte	0x04, 0x12
        /*000e*/ 	.short	(.L_5 - .L_4)
	.align		4
.L_4:
        /*0010*/ 	.word	index@(triton_poi_fused__native_batch_norm_legit_no_training__prelu_kernel_22)
        /*0014*/ 	.word	0x00000000


	//----- nvinfo : EIATTR_FRAME_SIZE
	.align		4
.L_5:
        /*0018*/ 	.byte	0x04, 0x11
        /*001a*/ 	.short	(.L_7 - .L_6)
	.align		4
.L_6:
        /*001c*/ 	.word	index@(triton_poi_fused__native_batch_norm_legit_no_training__prelu_kernel_22)
        /*0020*/ 	.word	0x00000000


	//----- nvinfo : EIATTR_MIN_STACK_SIZE
	.align		4
.L_7:
        /*0024*/ 	.byte	0x04, 0x12
        /*0026*/ 	.short	(.L_9 - .L_8)
	.align		4
.L_8:
        /*0028*/ 	.word	index@(triton_poi_fused__native_batch_norm_legit_no_training__prelu_kernel_22)
        /*002c*/ 	.word	0x00000000
.L_9:


//--------------------- .nv.info.triton_poi_fused__native_batch_norm_legit_no_training__prelu_kernel_22 --------------------------
	.section	.nv.info.triton_poi_fused__native_batch_norm_legit_no_training__prelu_kernel_22,"",@"SHT_CUDA_INFO"
	.sectionflags	@""
	.align	4


	//----- nvinfo : EIATTR_CUDA_API_VERSION
	.align		4
        /*0000*/ 	.byte	0x04, 0x37
        /*0002*/ 	.short	(.L_11 - .L_10)
.L_10:
        /*0004*/ 	.word	0x0000007c


	//----- nvinfo : EIATTR_KPARAM_INFO
	.align		4
.L_11:
        /*0008*/ 	.byte	0x04, 0x17
        /*000a*/ 	.short	(.L_13 - .L_12)
.L_12:
        /*000c*/ 	.word	0x00000000
        /*0010*/ 	.short	0x0008
        /*0012*/ 	.short	0x003c
        /*0014*/ 	.byte	0x00, 0xf0, 0x11, 0x00


	//----- nvinfo : EIATTR_KPARAM_INFO
	.align		4
.L_13:
        /*0018*/ 	.byte	0x04, 0x17
        /*001a*/ 	.short	(.L_15 - .L_14)
.L_14:
        /*001c*/ 	.word	0x00000000
        /*0020*/ 	.short	0x0007
        /*0022*/ 	.short	0x0038
        /*0024*/ 	.byte	0x00, 0xf0, 0x11, 0x00


	//----- nvinfo : EIATTR_KPARAM_INFO
	.align		4
.L_15:
        /*0028*/ 	.byte	0x04, 0x17
        /*002a*/ 	.short	(.L_17 - .L_16)
.L_16:
        /*002c*/ 	.word	0x00000000
        /*0030*/ 	.short	0x0006
        /*0032*/ 	.short	0x0030
        /*0034*/ 	.byte	0x00, 0xf4, 0x21, 0x00


	//----- nvinfo : EIATTR_KPARAM_INFO
	.align		4
.L_17:
        /*0038*/ 	.byte	0x04, 0x17
        /*003a*/ 	.short	(.L_19 - .L_18)
.L_18:
        /*003c*/ 	.word	0x00000000
        /*0040*/ 	.short	0x0005
        /*0042*/ 	.short	0x0028
        /*0044*/ 	.byte	0x00, 0xf4, 0x21, 0x00


	//----- nvinfo : EIATTR_KPARAM_INFO
	.align		4
.L_19:
        /*0048*/ 	.byte	0x04, 0x17
        /*004a*/ 	.short	(.L_21 - .L_20)
.L_20:
        /*004c*/ 	.word	0x00000000
        /*0050*/ 	.short	0x0004
        /*0052*/ 	.short	0x0020
        /*0054*/ 	.byte	0x00, 0xf4, 0x21, 0x00


	//----- nvinfo : EIATTR_KPARAM_INFO
	.align		4
.L_21:
        /*0058*/ 	.byte	0x04, 0x17
        /*005a*/ 	.short	(.L_23 - .L_22)
.L_22:
        /*005c*/ 	.word	0x00000000
        /*0060*/ 	.short	0x0003
        /*0062*/ 	.short	0x0018
        /*0064*/ 	.byte	0x00, 0xf4, 0x21, 0x00


	//----- nvinfo : EIATTR_KPARAM_INFO
	.align		4
.L_23:
        /*0068*/ 	.byte	0x04, 0x17
        /*006a*/ 	.short	(.L_25 - .L_24)
.L_24:
        /*006c*/ 	.word	0x00000000
        /*0070*/ 	.short	0x0002
        /*0072*/ 	.short	0x0010
        /*0074*/ 	.byte	0x00, 0xf4, 0x21, 0x00


	//----- nvinfo : EIATTR_KPARAM_INFO
	.align		4
.L_25:
        /*0078*/ 	.byte	0x04, 0x17
        /*007a*/ 	.short	(.L_27 - .L_26)
.L_26:
        /*007c*/ 	.word	0x00000000
        /*0080*/ 	.short	0x0001
        /*0082*/ 	.short	0x0008
        /*0084*/ 	.byte	0x00, 0xf4, 0x21, 0x00


	//----- nvinfo : EIATTR_KPARAM_INFO
	.align		4
.L_27:
        /*0088*/ 	.byte	0x04, 0x17
        /*008a*/ 	.short	(.L_29 - .L_28)
.L_28:
        /*008c*/ 	.word	0x00000000
        /*0090*/ 	.short	0x0000
        /*0092*/ 	.short	0x0000
        /*0094*/ 	.byte	0x00, 0xf4, 0x21, 0x00


	//----- nvinfo : EIATTR_SPARSE_MMA_MASK
	.align		4
.L_29:
        /*0098*/ 	.byte	0x03, 0x50
        /*009a*/ 	.short	0x0000


	//----- nvinfo : EIATTR_MAXREG_COUNT
	.align		4
        /*009c*/ 	.byte	0x03, 0x1b
        /*009e*/ 	.short	0x00ff


	//----- nvinfo : EIATTR_EXIT_INSTR_OFFSETS
	.align		4
        /*00a0*/ 	.byte	0x04, 0x1c
        /*00a2*/ 	.short	(.L_31 - .L_30)


	//   ....[0]....
.L_30:
        /*00a4*/ 	.word	0x00000d70


	//   ....[1]....
        /*00a8*/ 	.word	0x00000dc0


	//----- nvinfo : EIATTR_REQNTID
	.align		4
.L_31:
        /*00ac*/ 	.byte	0x04, 0x10
        /*00ae*/ 	.short	(.L_33 - .L_32)
.L_32:
        /*00b0*/ 	.word	0x00000080
        /*00b4*/ 	.word	0x00000001
        /*00b8*/ 	.word	0x00000001


	//----- nvinfo : EIATTR_CBANK_PARAM_SIZE
	.align		4
.L_33:
        /*00bc*/ 	.byte	0x03, 0x19
        /*00be*/ 	.short	0x0040


	//----- nvinfo : EIATTR_PARAM_CBANK
	.align		4
        /*00c0*/ 	.byte	0x04, 0x0a
        /*00c2*/ 	.short	(.L_35 - .L_34)
	.align		4
.L_34:
        /*00c4*/ 	.word	index@(.nv.constant0.triton_poi_fused__native_batch_norm_legit_no_training__prelu_kernel_22)
        /*00c8*/ 	.short	0x0210
        /*00ca*/ 	.short	0x0040


	//----- nvinfo : EIATTR_SW_WAR
	.align		4
.L_35:
        /*00cc*/ 	.byte	0x04, 0x36
        /*00ce*/ 	.short	(.L_37 - .L_36)
.L_36:
        /*00d0*/ 	.word	0x00000008
.L_37:


//--------------------- .nv.callgraph             --------------------------
	.section	.nv.callgraph,"",@"SHT_CUDA_CALLGRAPH"
	.align	4
	.sectionentsize	8
	.align		4
        /*0000*/ 	.word	0x00000000
	.align		4
        /*0004*/ 	.word	0xffffffff
	.align		4
        /*0008*/ 	.word	0x00000000
	.align		4
        /*000c*/ 	.word	0xfffffffe
	.align		4
        /*0010*/ 	.word	0x00000000
	.align		4
        /*0014*/ 	.word	0xfffffffd
	.align		4
        /*0018*/ 	.word	0x00000000
	.align		4
        /*001c*/ 	.word	0xfffffffc


//--------------------- .nv.constant4             --------------------------
	.section	.nv.constant4,"a",@progbits
	.align	8
	.align		8
.nv.constant4:
        /*0000*/ 	.dword	_$_str
	.align		8
        /*0008*/ 	.dword	_$_str_$_2


//--------------------- .text.triton_poi_fused__native_batch_norm_legit_no_training__prelu_kernel_22 --------------------------
	.section	.text.triton_poi_fused__native_batch_norm_legit_no_training__prelu_kernel_22,"ax",@progbits
	.sectionflags	@"SHF_BARRIERS=1"
	.align	128
        .global         triton_poi_fused__native_batch_norm_legit_no_training__prelu_kernel_22
        .type           triton_poi_fused__native_batch_norm_legit_no_training__prelu_kernel_22,@function
        .size           triton_poi_fused__native_batch_norm_legit_no_training__prelu_kernel_22,(.L_x_1 - triton_poi_fused__native_batch_norm_legit_no_training__prelu_kernel_22)
        .other          triton_poi_fused__native_batch_norm_legit_no_training__prelu_kernel_22,@"STO_CUDA_ENTRY STV_DEFAULT"
triton_poi_fused__native_batch_norm_legit_no_training__prelu_kernel_22:
.text.triton_poi_fused__native_batch_norm_legit_no_training__prelu_kernel_22:
[----:B------:R-:W0:Y:S01]  /*0000*/  LDC R1, c[0x0][0x28] ;  /* 0x00000a00ff017b82 */ /* 0x000e220000000800 */
[----:B------:R-:W1:Y:S07]  /*0010*/  S2R R11, SR_TID.X ;  /* 0x00000000000b7919 */ /* 0x000e6e0000002100 */
[----:B------:R-:W2:Y:S01]  /*0020*/  LDC.64 R6, c[0x0][0x210] ;  /* 0x00008400ff067b82 */ /* 0x000ea20000000a00 */
[----:B------:R-:W-:Y:S01]  /*0030*/  HFMA2.MMA R26, -RZ, RZ, 0, 0 ;  /* 0x00000000ff1a7435 */ /* 0x000fe200000001ff */
[----:B------:R-:W3:Y:S01]  /*0040*/  S2R R10, SR_CTAID.X ;  /* 0x00000000000a7919 */ /* 0x000ee20000002500 */
[----:B------:R-:W4:Y:S01]  /*0050*/  S2R R3, SR_CTAID.Y ;  /* 0x0000000000037919 */ /* 0x000f220000002600 */
[----:B------:R-:W-:Y:S01]  /*0060*/  CS2R R22, SRZ ;  /* 0x0000000000167805 */ /* 0x000fe2000001ff00 */
[----:B------:R-:W-:Y:S01]  /*0070*/  ULDC.64 UR6, c[0x0][0x208] ;  /* 0x0000820000067ab9 */ /* 0x000fe20000000a00 */
[----:B-1----:R-:W-:-:S04]  /*0080*/  LOP3.LUT R27, R11, 0x7f, RZ, 0xc0, !PT ;  /* 0x0000007f0b1b7812 */ /* 0x002fc800078ec0ff */
[----:B---3--:R-:W-:-:S04]  /*0090*/  PRMT R2, R27, 0x6540, R10 ;  /* 0x000065401b027816 */ /* 0x008fc8000000000a */
[C---:B------:R-:W-:Y:S01]  /*00a0*/  LOP3.LUT R0, R2.reuse, 0x80, RZ, 0xfc, !PT ;  /* 0x0000008002007812 */ /* 0x040fe200078efcff */
[C---:B----4-:R-:W-:Y:S01]  /*00b0*/  IMAD R9, R3.reuse, 0x20c, R2 ;  /* 0x0000020c03097824 */ /* 0x050fe200078e0202 */
[----:B------:R-:W-:Y:S01]  /*00c0*/  ISETP.GE.AND P1, PT, R2, 0x83, PT ;  /* 0x000000830200780c */ /* 0x000fe20003f26270 */
[C---:B------:R-:W-:Y:S01]  /*00d0*/  IMAD R15, R3.reuse, 0x20c, RZ ;  /* 0x0000020c030f7824 */ /* 0x040fe200078e02ff */
[----:B------:R-:W-:Y:S01]  /*00e0*/  ISETP.GE.AND P0, PT, R0, 0x83, PT ;  /* 0x000000830000780c */ /* 0x000fe20003f06270 */
[----:B------:R-:W-:Y:S02]  /*00f0*/  IMAD R17, R3, 0x20c, R0 ;  /* 0x0000020c03117824 */ /* 0x000fe400078e0200 */
[----:B--2---:R-:W-:Y:S01]  /*0100*/  IMAD.WIDE R8, R9, 0x4, R6 ;  /* 0x0000000409087825 */ /* 0x004fe200078e0206 */
[----:B------:R-:W-:-:S03]  /*0110*/  IADD3 R5, R15, 0x83, RZ ;  /* 0x000000830f057810 */ /* 0x000fc60007ffe0ff */
[----:B------:R-:W-:-:S04]  /*0120*/  IMAD.WIDE R16, R17, 0x4, R6 ;  /* 0x0000000411107825 */ /* 0x000fc800078e0206 */
[----:B------:R1:W2:Y:S01]  /*0130*/  @!P1 LDG.E.EL R26, desc[UR6][R8.64] ;  /* 0x00000006081a9981 */ /* 0x0002a2000c2e1900 */
[----:B------:R-:W-:Y:S01]  /*0140*/  IADD3 R25, R0, R5, RZ ;  /* 0x0000000500197210 */ /* 0x000fe20007ffe0ff */
[----:B------:R-:W-:Y:S02]  /*0150*/  IMAD.IADD R13, R2, 0x1, R5 ;  /* 0x00000001020d7824 */ /* 0x000fe400078e0205 */
[----:B------:R-:W3:Y:S01]  /*0160*/  @!P0 LDG.E.EL R22, desc[UR6][R16.64] ;  /* 0x0000000610168981 */ /* 0x000ee2000c2e1900 */
[----:B------:R-:W-:Y:S01]  /*0170*/  MOV R14, RZ ;  /* 0x000000ff000e7202 */ /* 0x000fe20000000f00 */
[----:B------:R-:W-:Y:S02]  /*0180*/  IMAD.MOV.U32 R18, RZ, RZ, RZ ;  /* 0x000000ffff127224 */ /* 0x000fe400078e00ff */
[----:B------:R-:W-:-:S04]  /*0190*/  IMAD.WIDE R4, R13, 0x4, R6 ;  /* 0x000000040d047825 */ /* 0x000fc800078e0206 */
[----:B------:R-:W-:Y:S01]  /*01a0*/  IMAD.WIDE R24, R25, 0x4, R6 ;  /* 0x0000000419187825 */ /* 0x000fe200078e0206 */
[----:B------:R4:W5:Y:S04]  /*01b0*/  @!P1 LDG.E.EL R14, desc[UR6][R4.64] ;  /* 0x00000006040e9981 */ /* 0x000968000c2e1900 */
[----:B------:R4:W5:Y:S01]  /*01c0*/  @!P0 LDG.E.EL R18, desc[UR6][R24.64] ;  /* 0x0000000618128981 */ /* 0x000962000c2e1900 */
[----:B------:R-:W-:-:S04]  /*01d0*/  IADD3 R13, R15, 0x106, RZ ;  /* 0x000001060f0d7810 */ /* 0x000fc80007ffe0ff */
[----:B-1----:R-:W-:Y:S01]  /*01e0*/  IADD3 R9, R2, R13, RZ ;  /* 0x0000000d02097210 */ /* 0x002fe20007ffe0ff */
[----:B------:R-:W-:Y:S01]  /*01f0*/  IMAD.IADD R21, R0, 0x1, R13 ;  /* 0x0000000100157824 */ /* 0x000fe200078e020d */
[----:B------:R-:W-:-:S03]  /*0200*/  CS2R R12, SRZ ;  /* 0x00000000000c7805 */ /* 0x000fc6000001ff00 */
[----:B------:R-:W-:-:S04]  /*0210*/  IMAD.WIDE R8, R9, 0x4, R6 ;  /* 0x0000000409087825 */ /* 0x000fc800078e0206 */
[----:B------:R-:W-:Y:S01]  /*0220*/  IMAD.WIDE R20, R21, 0x4, R6 ;  /* 0x0000000415147825 */ /* 0x000fe200078e0206 */
[----:B------:R1:W5:Y:S04]  /*0230*/  @!P1 LDG.E.EL R12, desc[UR6][R8.64] ;  /* 0x00000006080c9981 */ /* 0x000368000c2e1900 */
[----:B------:R-:W5:Y:S01]  /*0240*/  @!P0 LDG.E.EL R13, desc[UR6][R20.64] ;  /* 0x00000006140d8981 */ /* 0x000f62000c2e1900 */
[----:B------:R-:W-:-:S04]  /*0250*/  IADD3 R15, R15, 0x189, RZ ;  /* 0x000001890f0f7810 */ /* 0x000fc80007ffe0ff */
[----:B----4-:R-:W-:Y:S01]  /*0260*/  IADD3 R5, R2, R15, RZ ;  /* 0x0000000f02057210 */ /* 0x010fe20007ffe0ff */
[----:B------:R-:W-:Y:S01]  /*0270*/  IMAD.IADD R17, R0, 0x1, R15 ;  /* 0x0000000100117824 */ /* 0x000fe200078e020f */
[----:B0-----:R-:W-:Y:S01]  /*0280*/  MOV R24, RZ ;  /* 0x000000ff00187202 */ /* 0x001fe20000000f00 */
[----:B------:R-:W0:Y:S02]  /*0290*/  S2UR UR5, SR_CgaCtaId ;  /* 0x00000000000579c3 */ /* 0x000e240000008800 */
[----:B------:R-:W-:-:S04]  /*02a0*/  IMAD.WIDE R4, R5, 0x4, R6 ;  /* 0x0000000405047825 */ /* 0x000fc800078e0206 */
[----:B------:R-:W-:Y:S01]  /*02b0*/  IMAD.WIDE R16, R17, 0x4, R6 ;  /* 0x0000000411107825 */ /* 0x000fe200078e0206 */
[----:B------:R-:W-:Y:S01]  /*02c0*/  HFMA2.MMA R6, -RZ, RZ, 0, 0 ;  /* 0x00000000ff067435 */ /* 0x000fe200000001ff */
[----:B------:R-:W-:Y:S01]  /*02d0*/  UMOV UR4, 0x400 ;  /* 0x0000040000047882 */ /* 0x000fe20000000000 */
[----:B-1----:R-:W1:Y:S02]  /*02e0*/  LDC.64 R8, c[0x0][0x220] ;  /* 0x00008800ff087b82 */ /* 0x002e640000000a00 */
[----:B------:R-:W4:Y:S06]  /*02f0*/  @!P0 LDG.E.EL R24, desc[UR6][R16.64] ;  /* 0x0000000610188981 */ /* 0x000f2c000c2e1900 */
[----:B------:R0:W4:Y:S02]  /*0300*/  @!P1 LDG.E.EL R6, desc[UR6][R4.64] ;  /* 0x0000000604069981 */ /* 0x000124000c2e1900 */
[----:B0-----:R-:W-:-:S06]  /*0310*/  UPRMT UR4, UR5, 0x654, UR4 ;  /* 0x0000065405047896 */ /* 0x001fcc0008000004 */
[----:B------:R-:W-:Y:S01]  /*0320*/  LEA R27, R27, UR4, 0x2 ;  /* 0x000000041b1b7c11 */ /* 0x000fe2000f8e10ff */
[----:B------:R-:W-:-:S05]  /*0330*/  IMAD.SHL.U32 R11, R11, 0x2, RZ ;  /* 0x000000020b0b7824 */ /* 0x000fca00078e00ff */
[----:B------:R-:W-:-:S04]  /*0340*/  LOP3.LUT R11, R11, 0xfe, RZ, 0xc0, !PT ;  /* 0x000000fe0b0b7812 */ /* 0x000fc800078ec0ff */
[C---:B------:R-:W-:Y:S01]  /*0350*/  LEA R7, R11.reuse, UR4, 0x2 ;  /* 0x000000040b077c11 */ /* 0x040fe2000f8e10ff */
[----:B------:R-:W-:Y:S01]  /*0360*/  ULDC.64 UR4, c[0x0][0x220] ;  /* 0x0000880000047ab9 */ /* 0x000fe20000000a00 */
[----:B------:R-:W-:Y:S02]  /*0370*/  PRMT R25, R11, 0x6540, R10 ;  /* 0x000065400b197816 */ /* 0x000fe4000000000a */
[----:B------:R-:W-:Y:S02]  /*0380*/  SHF.L.U32 R4, R10, 0x8, RZ ;  /* 0x000000080a047819 */ /* 0x000fe400000006ff */
[----:B------:R-:W-:-:S04]  /*0390*/  LOP3.LUT R15, R25, 0x1, RZ, 0xfc, !PT ;  /* 0x00000001190f7812 */ /* 0x000fc800078efcff */
[----:B------:R-:W-:Y:S02]  /*03a0*/  ISETP.GE.AND P2, PT, R15, 0x83, PT ;  /* 0x000000830f00780c */ /* 0x000fe40003f46270 */
[C---:B------:R-:W-:Y:S01]  /*03b0*/  ISETP.GE.AND P3, PT, R25.reuse, 0x83, PT ;  /* 0x000000831900780c */ /* 0x040fe20003f66270 */
[C---:B-1----:R-:W-:Y:S01]  /*03c0*/  IMAD.WIDE R8, R25.reuse, 0x4, R8 ;  /* 0x0000000419087825 */ /* 0x042fe200078e0208 */
[----:B------:R-:W-:Y:S02]  /*03d0*/  SHF.R.S32.HI R20, RZ, 0x1f, R4 ;  /* 0x0000001fff147819 */ /* 0x000fe40000011404 */
[C---:B------:R-:W-:Y:S02]  /*03e0*/  SHF.L.U32 R4, R25.reuse, 0x2, RZ ;  /* 0x0000000219047819 */ /* 0x040fe400000006ff */
[----:B------:R-:W-:Y:S02]  /*03f0*/  SHF.L.U64.HI R5, R25, 0x2, R20 ;  /* 0x0000000219057819 */ /* 0x000fe40000010214 */
[----:B------:R-:W-:Y:S01]  /*0400*/  IADD3 R28, P4, R4, UR4, RZ ;  /* 0x00000004041c7c10 */ /* 0x000fe2000ff9e0ff */
[----:B------:R-:W0:Y:S03]  /*0410*/  LDC.64 R20, c[0x0][0x218] ;  /* 0x00008600ff147b82 */ /* 0x000e260000000a00 */
[----:B------:R-:W-:Y:S01]  /*0420*/  IADD3.X R29, R5, UR5, RZ, P4, !PT ;  /* 0x00000005051d7c10 */ /* 0x000fe2000a7fe4ff */
[----:B------:R-:W-:Y:S01]  /*0430*/  ULDC.64 UR4, c[0x0][0x218] ;  /* 0x0000860000047ab9 */ /* 0x000fe20000000a00 */
[----:B--2---:R-:W-:Y:S04]  /*0440*/  STS [R27], R26 ;  /* 0x0000001a1b007388 */ /* 0x004fe80000000800 */
[----:B---3--:R1:W-:Y:S01]  /*0450*/  STS [R27+0x200], R22 ;  /* 0x000200161b007388 */ /* 0x0083e20000000800 */
[----:B------:R-:W-:Y:S06]  /*0460*/  BAR.SYNC.DEFER_BLOCKING 0x0 ;  /* 0x0000000000007b1d */ /* 0x000fec0000010000 */
[----:B------:R-:W2:Y:S02]  /*0470*/  LDS.64 R16, [R7] ;  /* 0x0000000007107984 */ /* 0x000ea40000000a00 */
[----:B------:R-:W-:Y:S06]  /*0480*/  BAR.SYNC.DEFER_BLOCKING 0x0 ;  /* 0x0000000000007b1d */ /* 0x000fec0000010000 */
[----:B-----5:R-:W-:Y:S04]  /*0490*/  STS [R27], R14 ;  /* 0x0000000e1b007388 */ /* 0x020fe80000000800 */
[----:B------:R3:W-:Y:S01]  /*04a0*/  STS [R27+0x200], R18 ;  /* 0x000200121b007388 */ /* 0x0007e20000000800 */
[----:B------:R-:W-:Y:S01]  /*04b0*/  BAR.SYNC.DEFER_BLOCKING 0x0 ;  /* 0x0000000000007b1d */ /* 0x000fe20000010000 */
[----:B-1----:R-:W-:-:S07]  /*04c0*/  IMAD.MOV.U32 R22, RZ, RZ, RZ ;  /* 0x000000ffff167224 */ /* 0x002fce00078e00ff */
[----:B---3--:R-:W1:Y:S01]  /*04d0*/  LDC.64 R18, c[0x0][0x228] ;  /* 0x00008a00ff127b82 */ /* 0x008e620000000a00 */
[----:B------:R-:W3:Y:S07]  /*04e0*/  LDS.64 R10, [R7] ;  /* 0x00000000070a7984 */ /* 0x000eee0000000a00 */
[----:B------:R-:W-:Y:S06]  /*04f0*/  BAR.SYNC.DEFER_BLOCKING 0x0 ;  /* 0x0000000000007b1d */ /* 0x000fec0000010000 */
[----:B------:R-:W-:Y:S04]  /*0500*/  STS [R27], R12 ;  /* 0x0000000c1b007388 */ /* 0x000fe80000000800 */
[----:B------:R5:W-:Y:S01]  /*0510*/  STS [R27+0x200], R13 ;  /* 0x0002000d1b007388 */ /* 0x000be20000000800 */
[----:B------:R-:W-:Y:S08]  /*0520*/  BAR.SYNC.DEFER_BLOCKING 0x0 ;  /* 0x0000000000007b1d */ /* 0x000ff00000010000 */
[----:B-----5:R-:W5:Y:S01]  /*0530*/  LDC.64 R12, c[0x0][0x230] ;  /* 0x00008c00ff0c7b82 */ /* 0x020f620000000a00 */
[----:B------:R-:W2:Y:S07]  /*0540*/  LDS.64 R14, [R7] ;  /* 0x00000000070e7984 */ /* 0x000eae0000000a00 */
[----:B------:R-:W-:Y:S06]  /*0550*/  BAR.SYNC.DEFER_BLOCKING 0x0 ;  /* 0x0000000000007b1d */ /* 0x000fec0000010000 */
[----:B----4-:R4:W-:Y:S04]  /*0560*/  STS [R27], R6 ;  /* 0x000000061b007388 */ /* 0x0109e80000000800 */
[----:B------:R0:W-:Y:S01]  /*0570*/  STS [R27+0x200], R24 ;  /* 0x000200181b007388 */ /* 0x0001e20000000800 */
[----:B------:R-:W-:Y:S06]  /*0580*/  BAR.SYNC.DEFER_BLOCKING 0x0 ;  /* 0x0000000000007b1d */ /* 0x000fec0000010000 */
[----:B------:R0:W2:Y:S04]  /*0590*/  @!P3 LDG.E.EL R23, desc[UR6][R8.64] ;  /* 0x000000060817b981 */ /* 0x0000a8000c2e1900 */
[----:B------:R3:W2:Y:S01]  /*05a0*/  @!P2 LDG.E.EL R22, desc[UR6][R28.64+0x4] ;  /* 0x000004061c16a981 */ /* 0x0006a2000c2e1900 */
[----:B-1----:R-:W-:Y:S01]  /*05b0*/  IMAD.WIDE R18, R25, 0x4, R18 ;  /* 0x0000000419127825 */ /* 0x002fe200078e0212 */
[----:B----4-:R-:W-:Y:S01]  /*05c0*/  HFMA2.MMA R6, -RZ, RZ, 0, 0 ;  /* 0x00000000ff067435 */ /* 0x010fe200000001ff */
[----:B0-----:R-:W-:-:S02]  /*05d0*/  CS2R R8, SRZ ;  /* 0x0000000000087805 */ /* 0x001fc4000001ff00 */
[----:B------:R-:W-:Y:S01]  /*05e0*/  IADD3 R26, P4, R4, UR4, RZ ;  /* 0x00000004041a7c10 */ /* 0x000fe2000ff9e0ff */
[----:B---3--:R-:W-:-:S03]  /*05f0*/  IMAD.WIDE R28, R25, 0x4, R20 ;  /* 0x00000004191c7825 */ /* 0x008fc600078e0214 */
[----:B------:R0:W3:Y:S01]  /*0600*/  @!P3 LDG.E.EL R8, desc[UR6][R18.64] ;  /* 0x000000061208b981 */ /* 0x0000e2000c2e1900 */
[----:B------:R-:W-:Y:S01]  /*0610*/  IADD3.X R27, R5, UR5, RZ, P4, !PT ;  /* 0x00000005051b7c10 */ /* 0x000fe2000a7fe4ff */
[----:B------:R-:W-:Y:S02]  /*0620*/  ULDC.64 UR4, c[0x0][0x228] ;  /* 0x00008a0000047ab9 */ /* 0x000fe40000000a00 */
[----:B------:R-:W4:Y:S01]  /*0630*/  @!P3 LDG.E.EL R9, desc[UR6][R28.64] ;  /* 0x000000061c09b981 */ /* 0x000f22000c2e1900 */
[----:B0-----:R-:W0:Y:S03]  /*0640*/  LDC.64 R18, c[0x0][0x238] ;  /* 0x00008e00ff127b82 */ /* 0x001e260000000a00 */
[----:B------:R5:W3:Y:S01]  /*0650*/  @!P2 LDG.E.EL R6, desc[UR6][R26.64+0x4] ;  /* 0x000004061a06a981 */ /* 0x000ae2000c2e1900 */
[----:B------:R-:W-:Y:S02]  /*0660*/  MOV R24, RZ ;  /* 0x000000ff00187202 */ /* 0x000fe40000000f00 */
[----:B------:R-:W-:Y:S01]  /*0670*/  IADD3 R20, P4, R4, UR4, RZ ;  /* 0x0000000404147c10 */ /* 0x000fe2000ff9e0ff */
[----:B-----5:R-:W-:-:S03]  /*0680*/  IMAD.WIDE R26, R25, 0x4, R12 ;  /* 0x00000004191a7825 */ /* 0x020fc600078e020c */
[----:B------:R-:W-:Y:S01]  /*0690*/  IADD3.X R21, R5, UR5, RZ, P4, !PT ;  /* 0x0000000505157c10 */ /* 0x000fe2000a7fe4ff */
[----:B------:R-:W-:Y:S01]  /*06a0*/  ULDC.64 UR4, c[0x0][0x230] ;  /* 0x00008c0000047ab9 */ /* 0x000fe20000000a00 */
[----:B------:R1:W5:Y:S01]  /*06b0*/  @!P3 LDG.E.EL R24, desc[UR6][R26.64] ;  /* 0x000000061a18b981 */ /* 0x000362000c2e1900 */
[----:B------:R-:W-:Y:S02]  /*06c0*/  IADD3 R12, P4, R4, UR4, RZ ;  /* 0x00000004040c7c10 */ /* 0x000fe4000ff9e0ff */
[----:B------:R-:W-:Y:S02]  /*06d0*/  CS2R R28, SRZ ;  /* 0x00000000001c7805 */ /* 0x000fe4000001ff00 */
[----:B------:R-:W-:Y:S01]  /*06e0*/  IADD3.X R13, R5, UR5, RZ, P4, !PT ;  /* 0x00000005050d7c10 */ /* 0x000fe2000a7fe4ff */
[----:B------:R-:W-:Y:S01]  /*06f0*/  ULDC.64 UR4, c[0x0][0x238] ;  /* 0x00008e0000047ab9 */ /* 0x000fe20000000a00 */
[----:B0-----:R-:W-:Y:S02]  /*0700*/  IMAD.WIDE R18, R25, 0x4, R18 ;  /* 0x0000000419127825 */ /* 0x001fe400078e0212 */
[----:B------:R-:W5:Y:S02]  /*0710*/  @!P2 LDG.E.EL R28, desc[UR6][R20.64+0x4] ;  /* 0x00000406141ca981 */ /* 0x000f64000c2e1900 */
[----:B------:R-:W-:-:S02]  /*0720*/  IMAD.MOV.U32 R25, RZ, RZ, RZ ;  /* 0x000000ffff197224 */ /* 0x000fc400078e00ff */
[----:B------:R0:W5:Y:S01]  /*0730*/  @!P2 LDG.E.EL R29, desc[UR6][R12.64+0x4] ;  /* 0x000004060c1da981 */ /* 0x000162000c2e1900 */
[----:B-1----:R-:W-:-:S03]  /*0740*/  HFMA2.MMA R26, -RZ, RZ, 0, 0 ;  /* 0x00000000ff1a7435 */ /* 0x002fc600000001ff */
[----:B------:R1:W5:Y:S01]  /*0750*/  @!P3 LDG.E.EL R25, desc[UR6][R18.64] ;  /* 0x000000061219b981 */ /* 0x000362000c2e1900 */
[----:B------:R-:W-:-:S04]  /*0760*/  IADD3 R4, P3, R4, UR4, RZ ;  /* 0x0000000404047c10 */ /* 0x000fc8000ff7e0ff */
[----:B------:R-:W-:Y:S01]  /*0770*/  IADD3.X R5, R5, UR5, RZ, P3, !PT ;  /* 0x0000000505057c10 */ /* 0x000fe20009ffe4ff */
[----:B0-----:R-:W0:Y:S04]  /*0780*/  LDS.64 R12, [R7] ;  /* 0x00000000070c7984 */ /* 0x001e280000000a00 */
[----:B------:R0:W5:Y:S01]  /*0790*/  @!P2 LDG.E.EL R26, desc[UR6][R4.64+0x4] ;  /* 0x00000406041aa981 */ /* 0x000162000c2e1900 */
[----:B-1----:R-:W-:Y:S01]  /*07a0*/  MOV R18, 0x3e800000 ;  /* 0x3e80000000127802 */ /* 0x002fe20000000f00 */
[----:B------:R-:W1:Y:S01]  /*07b0*/  S2UR UR4, SR_CgaCtaId ;  /* 0x00000000000479c3 */ /* 0x000e620000008800 */
[----:B------:R-:W-:Y:S02]  /*07c0*/  UMOV UR5, 0x400 ;  /* 0x0000040000057882 */ /* 0x000fe40000000000 */
[----:B-1----:R-:W-:-:S05]  /*07d0*/  UPRMT UR4, UR4, 0x654, UR5 ;  /* 0x0000065404047896 */ /* 0x002fca0008000005 */
[----:B------:R-:W-:Y:S01]  /*07e0*/  BAR.SYNC.DEFER_BLOCKING 0x0 ;  /* 0x0000000000007b1d */ /* 0x000fe20000010000 */
[----:B--2---:R-:W-:-:S05]  /*07f0*/  FADD R23, R23, 9.9999997473787516356e-06 ;  /* 0x3727c5ac17177421 */ /* 0x004fca0000000000 */
[----:B------:R-:W1:Y:S01]  /*0800*/  MUFU.SQRT R20, R23 ;  /* 0x0000001700147308 */ /* 0x000e620000002000 */
[----:B------:R-:W-:-:S07]  /*0810*/  FADD R22, R22, 9.9999997473787516356e-06 ;  /* 0x3727c5ac16167421 */ /* 0x000fce0000000000 */
[----:B------:R-:W2:Y:S01]  /*0820*/  MUFU.SQRT R21, R22 ;  /* 0x0000001600157308 */ /* 0x000ea20000002000 */
[C---:B-1----:R-:W-:Y:S02]  /*0830*/  FSETP.GT.AND P2, PT, R20.reuse, 8.50705917302346158658e+37, PT ;  /* 0x7e8000001400780b */ /* 0x042fe40003f44000 */
[----:B------:R-:W-:Y:S02]  /*0840*/  FSETP.GEU.AND P4, PT, R20, 1.175494350822287508e-38, PT ;  /* 0x008000001400780b */ /* 0x000fe40003f8e000 */
[C---:B--2---:R-:W-:Y:S02]  /*0850*/  FSETP.GT.AND P3, PT, R21.reuse, 8.50705917302346158658e+37, PT ;  /* 0x7e8000001500780b */ /* 0x044fe40003f64000 */
[----:B------:R-:W-:-:S07]  /*0860*/  FSETP.GEU.AND P5, PT, R21, 1.175494350822287508e-38, PT ;  /* 0x008000001500780b */ /* 0x000fce0003fae000 */
[----:B------:R-:W-:-:S04]  /*0870*/  @P2 FMUL R20, R20, 0.25 ;  /* 0x3e80000014142820 */ /* 0x000fc80000400000 */
[----:B------:R-:W-:-:S04]  /*0880*/  @!P4 FMUL R20, R20, 16777216 ;  /* 0x4b8000001414c820 */ /* 0x000fc80000400000 */
[----:B0-----:R-:W0:Y:S01]  /*0890*/  MUFU.RCP R5, R20 ;  /* 0x0000001400057308 */ /* 0x001e220000001000 */
[----:B------:R-:W-:Y:S01]  /*08a0*/  @P3 FMUL R21, R21, 0.25 ;  /* 0x3e80000015153820 */ /* 0x000fe20000400000 */
[----:B------:R-:W-:-:S03]  /*08b0*/  FSEL R4, R18, 1, P2 ;  /* 0x3f80000012047808 */ /* 0x000fc60001000000 */
[----:B------:R-:W-:Y:S02]  /*08c0*/  @!P5 FMUL R21, R21, 16777216 ;  /* 0x4b8000001515d820 */ /* 0x000fe40000400000 */
[----:B------:R-:W-:Y:S01]  /*08d0*/  @!P4 FMUL R4, R4, 16777216 ;  /* 0x4b8000000404c820 */ /* 0x000fe20000400000 */
[--C-:B----4-:R-:W-:Y:S01]  /*08e0*/  FADD R16, R16, -R9.reuse ;  /* 0x8000000910107221 */ /* 0x110fe20000000000 */
[--C-:B------:R-:W-:Y:S02]  /*08f0*/  FADD R10, R10, -R9.reuse ;  /* 0x800000090a0a7221 */ /* 0x100fe40000000000 */
[----:B------:R-:W1:Y:S01]  /*0900*/  MUFU.RCP R21, R21 ;  /* 0x0000001500157308 */ /* 0x000e620000001000 */
[--C-:B------:R-:W-:Y:S01]  /*0910*/  FADD R14, R14, -R9.reuse ;  /* 0x800000090e0e7221 */ /* 0x100fe20000000000 */
[--C-:B---3--:R-:W-:Y:S01]  /*0920*/  FADD R17, R17, -R6.reuse ;  /* 0x8000000611117221 */ /* 0x108fe20000000000 */
[----:B0-----:R-:W-:Y:S01]  /*0930*/  FMUL R5, R5, R4 ;  /* 0x0000000405057220 */ /* 0x001fe20000400000 */
[--C-:B------:R-:W-:Y:S01]  /*0940*/  FADD R11, R11, -R6.reuse ;  /* 0x800000060b0b7221 */ /* 0x100fe20000000000 */
[--C-:B------:R-:W-:Y:S01]  /*0950*/  FADD R15, R15, -R6.reuse ;  /* 0x800000060f0f7221 */ /* 0x100fe20000000000 */
[----:B------:R-:W-:Y:S01]  /*0960*/  FADD R13, R13, -R6 ;  /* 0x800000060d0d7221 */ /* 0x000fe20000000000 */
[----:B------:R-:W-:Y:S01]  /*0970*/  FADD R12, R12, -R9 ;  /* 0x800000090c0c7221 */ /* 0x000fe20000000000 */
[----:B------:R-:W0:Y:S01]  /*0980*/  S2R R6, SR_TID.X ;  /* 0x0000000000067919 */ /* 0x000e220000002100 */
[----:B------:R-:W-:Y:S01]  /*0990*/  FSEL R18, R18, 1, P3 ;  /* 0x3f80000012127808 */ /* 0x000fe20001800000 */
[C---:B------:R-:W-:Y:S01]  /*09a0*/  FMUL R7, R5.reuse, R14 ;  /* 0x0000000e05077220 */ /* 0x040fe20000400000 */
[C---:B------:R-:W-:Y:S01]  /*09b0*/  FMUL R9, R5.reuse, R10 ;  /* 0x0000000a05097220 */ /* 0x040fe20000400000 */
[C---:B------:R-:W-:Y:S01]  /*09c0*/  FMUL R19, R5.reuse, R16 ;  /* 0x0000001005137220 */ /* 0x040fe20000400000 */
[----:B------:R-:W-:Y:S01]  /*09d0*/  FMUL R5, R5, R12 ;  /* 0x0000000c05057220 */ /* 0x000fe20000400000 */
[-CC-:B-----5:R-:W-:Y:S01]  /*09e0*/  FFMA R10, R7, R8.reuse, R24.reuse ;  /* 0x00000008070a7223 */ /* 0x1a0fe20000000018 */
[-CC-:B------:R-:W-:Y:S01]  /*09f0*/  FFMA R12, R9, R8.reuse, R24.reuse ;  /* 0x00000008090c7223 */ /* 0x180fe20000000018 */
[----:B------:R-:W-:Y:S01]  /*0a00*/  FFMA R14, R19, R8, R24 ;  /* 0x00000008130e7223 */ /* 0x000fe20000000018 */
[----:B------:R-:W-:-:S02]  /*0a10*/  @!P5 FMUL R18, R18, 16777216 ;  /* 0x4b8000001212d820 */ /* 0x000fc40000400000 */
[----:B------:R-:W-:Y:S02]  /*0a20*/  FSETP.GT.AND P5, PT, R10, RZ, PT ;  /* 0x000000ff0a00720b */ /* 0x000fe40003fa4000 */
[----:B-1----:R-:W-:Y:S01]  /*0a30*/  FMUL R4, R21, R18 ;  /* 0x0000001215047220 */ /* 0x002fe20000400000 */
[----:B------:R-:W-:Y:S02]  /*0a40*/  FSETP.GT.AND P6, PT, R12, RZ, PT ;  /* 0x000000ff0c00720b */ /* 0x000fe40003fc4000 */
[----:B------:R-:W-:Y:S01]  /*0a50*/  FSETP.GT.AND P2, PT, R14, RZ, PT ;  /* 0x000000ff0e00720b */ /* 0x000fe20003f44000 */
[C---:B------:R-:W-:Y:S01]  /*0a60*/  FMUL R16, R4.reuse, R15 ;  /* 0x0000000f04107220 */ /* 0x040fe20000400000 */
[C---:B------:R-:W-:Y:S01]  /*0a70*/  FMUL R20, R4.reuse, R17 ;  /* 0x0000001104147220 */ /* 0x040fe20000400000 */
[C---:B------:R-:W-:Y:S01]  /*0a80*/  FMUL R18, R4.reuse, R11 ;  /* 0x0000000b04127220 */ /* 0x040fe20000400000 */
[----:B------:R-:W-:Y:S01]  /*0a90*/  FMUL R4, R4, R13 ;  /* 0x0000000d04047220 */ /* 0x000fe20000400000 */
[-CC-:B------:R-:W-:Y:S01]  /*0aa0*/  FFMA R13, R16, R28.reuse, R29.reuse ;  /* 0x0000001c100d7223 */ /* 0x180fe2000000001d */
[-CC-:B------:R-:W-:Y:S01]  /*0ab0*/  FFMA R9, R20, R28.reuse, R29.reuse ;  /* 0x0000001c14097223 */ /* 0x180fe2000000001d */
[--C-:B------:R-:W-:Y:S01]  /*0ac0*/  FFMA R11, R18, R28, R29.reuse ;  /* 0x0000001c120b7223 */ /* 0x100fe2000000001d */
[----:B------:R-:W-:Y:S01]  /*0ad0*/  FFMA R24, R5, R8, R24 ;  /* 0x0000000805187223 */ /* 0x000fe20000000018 */
[----:B------:R-:W-:Y:S01]  /*0ae0*/  FFMA R29, R4, R28, R29 ;  /* 0x0000001c041d7223 */ /* 0x000fe2000000001d */
[-C--:B------:R-:W-:Y:S01]  /*0af0*/  @!P5 FMUL R10, R10, R25.reuse ;  /* 0x000000190a0ad220 */ /* 0x080fe20000400000 */
[-C--:B------:R-:W-:Y:S01]  /*0b00*/  @!P6 FMUL R12, R12, R25.reuse ;  /* 0x000000190c0ce220 */ /* 0x080fe20000400000 */
[----:B------:R-:W-:Y:S01]  /*0b10*/  FSETP.GT.AND P3, PT, R9, RZ, PT ;  /* 0x000000ff0900720b */ /* 0x000fe20003f64000 */
[----:B------:R-:W-:Y:S01]  /*0b20*/  @!P2 FMUL R14, R14, R25 ;  /* 0x000000190e0ea220 */ /* 0x000fe20000400000 */
[----:B------:R-:W-:-:S02]  /*0b30*/  FSETP.GT.AND P4, PT, R24, RZ, PT ;  /* 0x000000ff1800720b */ /* 0x000fc40003f84000 */
[----:B------:R-:W-:Y:S02]  /*0b40*/  FSETP.GT.AND P5, PT, R13, RZ, PT ;  /* 0x000000ff0d00720b */ /* 0x000fe40003fa4000 */
[----:B------:R-:W-:Y:S02]  /*0b50*/  FSETP.GT.AND P6, PT, R11, RZ, PT ;  /* 0x000000ff0b00720b */ /* 0x000fe40003fc4000 */
[----:B------:R-:W-:Y:S01]  /*0b60*/  FSETP.GT.AND P2, PT, R29, RZ, PT ;  /* 0x000000ff1d00720b */ /* 0x000fe20003f44000 */
[----:B0-----:R-:W-:-:S04]  /*0b70*/  IMAD.SHL.U32 R4, R6, 0x40, RZ ;  /* 0x0000004006047824 */ /* 0x001fc800078e00ff */
[-C--:B------:R-:W-:Y:S01]  /*0b80*/  @!P3 FMUL R9, R9, R26.reuse ;  /* 0x0000001a0909b220 */ /* 0x080fe20000400000 */
[----:B------:R-:W-:Y:S01]  /*0b90*/  LOP3.LUT R15, R4, 0x1fc0, RZ, 0xc0, !PT ;  /* 0x00001fc0040f7812 */ /* 0x000fe200078ec0ff */
[----:B------:R-:W-:Y:S02]  /*0ba0*/  @!P4 FMUL R24, R24, R25 ;  /* 0x000000191818c220 */ /* 0x000fe40000400000 */
[-C--:B------:R-:W-:Y:S02]  /*0bb0*/  @!P5 FMUL R13, R13, R26.reuse ;  /* 0x0000001a0d0dd220 */ /* 0x080fe40000400000 */
[-C--:B------:R-:W-:Y:S02]  /*0bc0*/  @!P6 FMUL R11, R11, R26.reuse ;  /* 0x0000001a0b0be220 */ /* 0x080fe40000400000 */
[----:B------:R-:W-:Y:S01]  /*0bd0*/  @!P2 FMUL R29, R29, R26 ;  /* 0x0000001a1d1da220 */ /* 0x000fe20000400000 */
[----:B------:R-:W-:Y:S04]  /*0be0*/  STS [R15+UR4], R14 ;  /* 0x0000000e0f007988 */ /* 0x000fe80008000804 */
[----:B------:R-:W-:Y:S04]  /*0bf0*/  STS [R15+UR4+0x20], R9 ;  /* 0x000020090f007988 */ /* 0x000fe80008000804 */
[----:B------:R0:W-:Y:S04]  /*0c00*/  STS [R15+UR4+0x4], R12 ;  /* 0x0000040c0f007988 */ /* 0x0001e80008000804 */
[----:B------:R1:W-:Y:S04]  /*0c10*/  STS [R15+UR4+0x8], R10 ;  /* 0x0000080a0f007988 */ /* 0x0003e80008000804 */
[----:B------:R-:W-:Y:S04]  /*0c20*/  STS [R15+UR4+0xc], R24 ;  /* 0x00000c180f007988 */ /* 0x000fe80008000804 */
[----:B------:R-:W-:Y:S04]  /*0c30*/  STS [R15+UR4+0x28], R13 ;  /* 0x0000280d0f007988 */ /* 0x000fe80008000804 */
[----:B------:R2:W-:Y:S04]  /*0c40*/  STS [R15+UR4+0x24], R11 ;  /* 0x0000240b0f007988 */ /* 0x0005e80008000804 */
[----:B------:R-:W-:Y:S01]  /*0c50*/  STS [R15+UR4+0x2c], R29 ;  /* 0x00002c1d0f007988 */ /* 0x000fe20008000804 */
[----:B------:R-:W-:-:S04]  /*0c60*/  SHF.L.U32 R6, R6, 0x4, RZ ;  /* 0x0000000406067819 */ /* 0x000fc800000006ff */
[----:B------:R-:W-:-:S04]  /*0c70*/  LOP3.LUT R6, R6, 0x7f0, RZ, 0xc0, !PT ;  /* 0x000007f006067812 */ /* 0x000fc800078ec0ff */
[----:B------:R-:W-:Y:S01]  /*0c80*/  IADD3 R16, R6, UR4, R6 ;  /* 0x0000000406107c10 */ /* 0x000fe2000fffe006 */
[----:B------:R-:W-:Y:S01]  /*0c90*/  BAR.SYNC.DEFER_BLOCKING 0x0 ;  /* 0x0000000000007b1d */ /* 0x000fe20000010000 */
[----:B------:R-:W-:Y:S02]  /*0ca0*/  SHF.R.S32.HI R8, RZ, 0x1d, R3 ;  /* 0x0000001dff087819 */ /* 0x000fe40000011403 */
[----:B------:R-:W-:Y:S02]  /*0cb0*/  SHF.L.U32 R3, R3, 0x2, RZ ;  /* 0x0000000203037819 */ /* 0x000fe400000006ff */
[----:B0-----:R-:W-:-:S03]  /*0cc0*/  SGXT R12, R8, 0x1 ;  /* 0x00000001080c781a */ /* 0x001fc60000000200 */
[----:B------:R-:W0:Y:S01]  /*0cd0*/  LDC.64 R8, c[0x0][0x240] ;  /* 0x00009000ff087b82 */ /* 0x000e220000000a00 */
[----:B------:R-:W-:Y:S01]  /*0ce0*/  LEA.HI R12, R12, R3, RZ, 0x8 ;  /* 0x000000030c0c7211 */ /* 0x000fe200078f40ff */
[----:B------:R-:W3:Y:S03]  /*0cf0*/  LDS.128 R4, [R16] ;  /* 0x0000000010047984 */ /* 0x000ee60000000c00 */
[----:B-1----:R-:W-:Y:S02]  /*0d00*/  LOP3.LUT R10, R12, 0xffffff00, RZ, 0xc0, !PT ;  /* 0xffffff000c0a7812 */ /* 0x002fe400078ec0ff */
[----:B------:R-:W-:-:S03]  /*0d10*/  SHF.R.S32.HI R12, RZ, 0x8, R12 ;  /* 0x00000008ff0c7819 */ /* 0x000fc6000001140c */
[----:B------:R-:W-:-:S04]  /*0d20*/  IMAD.IADD R3, R3, 0x1, -R10 ;  /* 0x0000000103037824 */ /* 0x000fc800078e0a0a */
[----:B--2---:R-:W-:-:S05]  /*0d30*/  IMAD R11, R12, 0x8300, R3 ;  /* 0x000083000c0b7824 */ /* 0x004fca00078e0203 */
[----:B------:R-:W-:-:S05]  /*0d40*/  LEA R3, R2, R11, 0x8 ;  /* 0x0000000b02037211 */ /* 0x000fca00078e40ff */
[----:B0-----:R-:W-:-:S05]  /*0d50*/  IMAD.WIDE R2, R3, 0x4, R8 ;  /* 0x0000000403027825 */ /* 0x001fca00078e0208 */
[----:B---3--:R0:W-:Y:S02]  /*0d60*/  @!P1 STG.E.128 desc[UR6][R2.64], R4 ;  /* 0x0000000402009986 */ /* 0x0081e4000c101d06 */
[----:B0-----:R-:W-:Y:S05]  /*0d70*/  @P0 EXIT ;  /* 0x000000000000094d */ /* 0x001fea0003800000 */
[----:B------:R-:W0:Y:S01]  /*0d80*/  LDS.128 R16, [R16+0x1000] ;  /* 0x0010000010107984 */ /* 0x000e220000000c00 */
[----:B------:R-:W-:-:S05]  /*0d90*/  LEA R11, R0, R11, 0x8 ;  /* 0x0000000b000b7211 */ /* 0x000fca00078e40ff */
[----:B------:R-:W-:-:S05]  /*0da0*/  IMAD.WIDE R8, R11, 0x4, R8 ;  /* 0x000000040b087825 */ /* 0x000fca00078e0208 */
[----:B0-----:R-:W-:Y:S01]  /*0db0*/  STG.E.128 desc[UR6][R8.64], R16 ;  /* 0x0000001008007986 */ /* 0x001fe2000c101d06 */
[----:B------:R-:W-:Y:S05]  /*0dc0*/  EXIT ;  /* 0x000000000000794d */ /* 0x000fea0003800000 */
.L_x_0:
[----:B------:R-:W-:-:S00]  /*0dd0*/  BRA `(.L_x_0) ;  /* 0xfffffffc00fc7947 */ /* 0x000fc0000383ffff */
[----:B------:R-:W-:-:S00]  /*0de0*/  NOP ;  /* 0x0000000000007918 */ /* 0x000fc00000000000 */
        /* <DEDUP_REMOVED lines=9> */
.L_x_1:


//--------------------- .nv.global.init           --------------------------
	.section	.nv.global.init,"aw",@progbits
.nv.global.init:
	.type		_$_str,@object
	.size		_$_str,(_$_str_$_2 - _$_str)
_$_str:
        /*0000*/ 	.byte	0x5f, 0x5f, 0x43, 0x55, 0x44, 0x41, 0x5f, 0x46, 0x54, 0x5a, 0x00
	.type		_$_str_$_2,@object
	.size		_$_str_$_2,(.L_1 - _$_str_$_2)
_$_str_$_2:
        /*000b*/ 	.byte	0x5f, 0x5f, 0x43, 0x55, 0x44, 0x41, 0x5f, 0x50, 0x52, 0x45, 0x43, 0x5f, 0x53, 0x51, 0x52, 0x54
        /*001b*/ 	.byte	0x00
.L_1:


//--------------------- .nv.shared.triton_poi_fused__native_batch_norm_legit_no_training__prelu_kernel_22 --------------------------
	.section	.nv.shared.triton_poi_fused__native_batch_norm_legit_no_training__prelu_kernel_22,"aw",@nobits
	.sectionflags	@""
	.align	16
	.zero		1024


//--------------------- .nv.constant0.triton_poi_fused__native_batch_norm_legit_no_training__prelu_kernel_22 --------------------------
	.section	.nv.constant0.triton_poi_fused__native_batch_norm_legit_no_training__prelu_kernel_22,"a",@progbits
	.sectionflags	@""
	.align	4
.nv.constant0.triton_poi_fused__native_batch_norm_legit_no_training__prelu_kernel_22:
	.zero		592
